	.headerflags	@"EF_CUDA_TEXMODE_UNIFIED EF_CUDA_64BIT_ADDRESS EF_CUDA_ACCELERATORS EF_CUDA_SM90 EF_CUDA_VIRTUAL_SM(EF_CUDA_SM90)"
	.elftype	@"ET_EXEC"


//--------------------- .nv.info                  --------------------------
	.section	.nv.info,"",@"SHT_CUDA_INFO"
	.align	4


	//----- nvinfo : EIATTR_REGCOUNT
	.align		4
        /*0000*/ 	.byte	0x04, 0x2f
        /*0002*/ 	.short	(.L_3 - .L_2)
	.align		4
.L_2:
        /*0004*/ 	.word	index@(triton_poi_fused__native_batch_norm_legit_no_training_convolution_2)
        /*0008*/ 	.word	0x00000017


	//----- nvinfo : EIATTR_MIN_STACK_SIZE
	.align		4
.L_3:
        /*000c*/ 	.byte	0x04, 0x12
        /*000e*/ 	.short	(.L_5 - .L_4)
	.align		4
.L_4:
        /*0010*/ 	.word	index@(triton_poi_fused__native_batch_norm_legit_no_training_convolution_2)
        /*0014*/ 	.word	0x00000000


	//----- nvinfo : EIATTR_FRAME_SIZE
	.align		4
.L_5:
        /*0018*/ 	.byte	0x04, 0x11
        /*001a*/ 	.short	(.L_7 - .L_6)
	.align		4
.L_6:
        /*001c*/ 	.word	index@(triton_poi_fused__native_batch_norm_legit_no_training_convolution_2)
        /*0020*/ 	.word	0x00000000


	//----- nvinfo : EIATTR_MIN_STACK_SIZE
	.align		4
.L_7:
        /*0024*/ 	.byte	0x04, 0x12
        /*0026*/ 	.short	(.L_9 - .L_8)
	.align		4
.L_8:
        /*0028*/ 	.word	index@(triton_poi_fused__native_batch_norm_legit_no_training_convolution_2)
        /*002c*/ 	.word	0x00000000
.L_9:


//--------------------- .nv.info.triton_poi_fused__native_batch_norm_legit_no_training_convolution_2 --------------------------
	.section	.nv.info.triton_poi_fused__native_batch_norm_legit_no_training_convolution_2,"",@"SHT_CUDA_INFO"
	.sectionflags	@""
	.align	4


	//----- nvinfo : EIATTR_CUDA_API_VERSION
	.align		4
        /*0000*/ 	.byte	0x04, 0x37
        /*0002*/ 	.short	(.L_11 - .L_10)
.L_10:
        /*0004*/ 	.word	0x0000007c


	//----- nvinfo : EIATTR_KPARAM_INFO
	.align		4
.L_11:
        /*0008*/ 	.byte	0x04, 0x17
        /*000a*/ 	.short	(.L_13 - .L_12)
.L_12:
        /*000c*/ 	.word	0x00000000
        /*0010*/ 	.short	0x0007
        /*0012*/ 	.short	0x0038
        /*0014*/ 	.byte	0x00, 0xf0, 0x11, 0x00


	//----- nvinfo : EIATTR_KPARAM_INFO
	.align		4
.L_13:
        /*0018*/ 	.byte	0x04, 0x17
        /*001a*/ 	.short	(.L_15 - .L_14)
.L_14:
        /*001c*/ 	.word	0x00000000
        /*0020*/ 	.short	0x0006
        /*0022*/ 	.short	0x0030
        /*0024*/ 	.byte	0x00, 0xf4, 0x21, 0x00


	//----- nvinfo : EIATTR_KPARAM_INFO
	.align		4
.L_15:
        /*0028*/ 	.byte	0x04, 0x17
        /*002a*/ 	.short	(.L_17 - .L_16)
.L_16:
        /*002c*/ 	.word	0x00000000
        /*0030*/ 	.short	0x0005
        /*0032*/ 	.short	0x0028
        /*0034*/ 	.byte	0x00, 0xf4, 0x21, 0x00


	//----- nvinfo : EIATTR_KPARAM_INFO
	.align		4
.L_17:
        /*0038*/ 	.byte	0x04, 0x17
        /*003a*/ 	.short	(.L_19 - .L_18)
.L_18:
        /*003c*/ 	.word	0x00000000
        /*0040*/ 	.short	0x0004
        /*0042*/ 	.short	0x0020
        /*0044*/ 	.byte	0x00, 0xf4, 0x21, 0x00


	//----- nvinfo : EIATTR_KPARAM_INFO
	.align		4
.L_19:
        /*0048*/ 	.byte	0x04, 0x17
        /*004a*/ 	.short	(.L_21 - .L_20)
.L_20:
        /*004c*/ 	.word	0x00000000
        /*0050*/ 	.short	0x0003
        /*0052*/ 	.short	0x0018
        /*0054*/ 	.byte	0x00, 0xf4, 0x21, 0x00


	//----- nvinfo : EIATTR_KPARAM_INFO
	.align		4
.L_21:
        /*0058*/ 	.byte	0x04, 0x17
        /*005a*/ 	.short	(.L_23 - .L_22)
.L_22:
        /*005c*/ 	.word	0x00000000
        /*0060*/ 	.short	0x0002
        /*0062*/ 	.short	0x0010
        /*0064*/ 	.byte	0x00, 0xf4, 0x21, 0x00


	//----- nvinfo : EIATTR_KPARAM_INFO
	.align		4
.L_23:
        /*0068*/ 	.byte	0x04, 0x17
        /*006a*/ 	.short	(.L_25 - .L_24)
.L_24:
        /*006c*/ 	.word	0x00000000
        /*0070*/ 	.short	0x0001
        /*0072*/ 	.short	0x0008
        /*0074*/ 	.byte	0x00, 0xf4, 0x21, 0x00


	//----- nvinfo : EIATTR_KPARAM_INFO
	.align		4
.L_25:
        /*0078*/ 	.byte	0x04, 0x17
        /*007a*/ 	.short	(.L_27 - .L_26)
.L_26:
        /*007c*/ 	.word	0x00000000
        /*0080*/ 	.short	0x0000
        /*0082*/ 	.short	0x0000
        /*0084*/ 	.byte	0x00, 0xf4, 0x21, 0x00


	//----- nvinfo : EIATTR_SPARSE_MMA_MASK
	.align		4
.L_27:
        /*0088*/ 	.byte	0x03, 0x50
        /*008a*/ 	.short	0x0000


	//----- nvinfo : EIATTR_MAXREG_COUNT
	.align		4
        /*008c*/ 	.byte	0x03, 0x1b
        /*008e*/ 	.short	0x00ff


	//----- nvinfo : EIATTR_EXIT_INSTR_OFFSETS
	.align		4
        /*0090*/ 	.byte	0x04, 0x1c
        /*0092*/ 	.short	(.L_29 - .L_28)


	//   ....[0]....
.L_28:
        /*0094*/ 	.word	0x00000350


	//   ....[1]....
        /*0098*/ 	.word	0x00000370


	//----- nvinfo : EIATTR_REQNTID
	.align		4
.L_29:
        /*009c*/ 	.byte	0x04, 0x10
        /*009e*/ 	.short	(.L_31 - .L_30)
.L_30:
        /*00a0*/ 	.word	0x00000080
        /*00a4*/ 	.word	0x00000001
        /*00a8*/ 	.word	0x00000001


	//----- nvinfo : EIATTR_CBANK_PARAM_SIZE
	.align		4
.L_31:
        /*00ac*/ 	.byte	0x03, 0x19
        /*00ae*/ 	.short	0x003c


	//----- nvinfo : EIATTR_PARAM_CBANK
	.align		4
        /*00b0*/ 	.byte	0x04, 0x0a
        /*00b2*/ 	.short	(.L_33 - .L_32)
	.align		4
.L_32:
        /*00b4*/ 	.word	index@(.nv.constant0.triton_poi_fused__native_batch_norm_legit_no_training_convolution_2)
        /*00b8*/ 	.short	0x0210
        /*00ba*/ 	.short	0x003c


	//----- nvinfo : EIATTR_SW_WAR
	.align		4
.L_33:
        /*00bc*/ 	.byte	0x04, 0x36
        /*00be*/ 	.short	(.L_35 - .L_34)
.L_34:
        /*00c0*/ 	.word	0x00000008
.L_35:


//--------------------- .nv.callgraph             --------------------------
	.section	.nv.callgraph,"",@"SHT_CUDA_CALLGRAPH"
	.align	4
	.sectionentsize	8
	.align		4
        /*0000*/ 	.word	0x00000000
	.align		4
        /*0004*/ 	.word	0xffffffff
	.align		4
        /*0008*/ 	.word	0x00000000
	.align		4
        /*000c*/ 	.word	0xfffffffe
	.align		4
        /*0010*/ 	.word	0x00000000
	.align		4
        /*0014*/ 	.word	0xfffffffd
	.align		4
        /*0018*/ 	.word	0x00000000
	.align		4
        /*001c*/ 	.word	0xfffffffc


//--------------------- .nv.constant4             --------------------------
	.section	.nv.constant4,"a",@progbits
	.align	8
	.align		8
.nv.constant4:
        /*0000*/ 	.dword	_$_str
	.align		8
        /*0008*/ 	.dword	_$_str_$_2


//--------------------- .text.triton_poi_fused__native_batch_norm_legit_no_training_convolution_2 --------------------------
	.section	.text.triton_poi_fused__native_batch_norm_legit_no_training_convolution_2,"ax",@progbits
	.align	128
        .global         triton_poi_fused__native_batch_norm_legit_no_training_convolution_2
        .type           triton_poi_fused__native_batch_norm_legit_no_training_convolution_2,@function
        .size           triton_poi_fused__native_batch_norm_legit_no_training_convolution_2,(.L_x_1 - triton_poi_fused__native_batch_norm_legit_no_training_convolution_2)
        .other          triton_poi_fused__native_batch_norm_legit_no_training_convolution_2,@"STO_CUDA_ENTRY STV_DEFAULT"
triton_poi_fused__native_batch_norm_legit_no_training_convolution_2:
.text.triton_poi_fused__native_batch_norm_legit_no_training_convolution_2:
[----:B------:R-:W0:Y:S01]  /*0000*/  LDC R1, c[0x0][0x28] ;  /* 0x00000a00ff017b82 */ /* 0x000e220000000800 */
[----:B------:R-:W1:Y:S07]  /*0010*/  S2R R0, SR_TID.X ;  /* 0x0000000000007919 */ /* 0x000e6e0000002100 */
[----:B------:R-:W2:Y:S01]  /*0020*/  LDC.64 R12, c[0x0][0x228] ;  /* 0x00008a00ff0c7b82 */ /* 0x000ea20000000a00 */
[----:B------:R-:W-:Y:S01]  /*0030*/  CS2R R4, SRZ ;  /* 0x0000000000047805 */ /* 0x000fe2000001ff00 */
[----:B------:R-:W-:Y:S01]  /*0040*/  ULDC.64 UR4, c[0x0][0x208] ;  /* 0x0000820000047ab9 */ /* 0x000fe20000000a00 */
[----:B------:R-:W3:Y:S05]  /*0050*/  S2R R3, SR_CTAID.X ;  /* 0x0000000000037919 */ /* 0x000eea0000002500 */
[----:B------:R-:W4:Y:S08]  /*0060*/  LDC.64 R10, c[0x0][0x218] ;  /* 0x00008600ff0a7b82 */ /* 0x000f300000000a00 */
[----:B------:R-:W5:Y:S08]  /*0070*/  LDC.64 R14, c[0x0][0x220] ;  /* 0x00008800ff0e7b82 */ /* 0x000f700000000a00 */
[----:B------:R-:W5:Y:S01]  /*0080*/  LDC.64 R16, c[0x0][0x230] ;  /* 0x00008c00ff107b82 */ /* 0x000f620000000a00 */
[----:B-1----:R-:W-:-:S07]  /*0090*/  LOP3.LUT R0, R0, 0x7f, RZ, 0xc0, !PT ;  /* 0x0000007f00007812 */ /* 0x002fce00078ec0ff */
[----:B------:R-:W1:Y:S01]  /*00a0*/  LDC.64 R6, c[0x0][0x238] ;  /* 0x00008e00ff067b82 */ /* 0x000e620000000a00 */
[----:B---3--:R-:W-:Y:S02]  /*00b0*/  SHF.R.S32.HI R2, RZ, 0x18, R3 ;  /* 0x00000018ff027819 */ /* 0x008fe40000011403 */
[----:B------:R-:W-:Y:S02]  /*00c0*/  LEA R0, R3, R0, 0x7 ;  /* 0x0000000003007211 */ /* 0x000fe400078e38ff */
[----:B------:R-:W-:Y:S02]  /*00d0*/  SGXT R3, R2, 0x1 ;  /* 0x000000010203781a */ /* 0x000fe40000000200 */
[----:B------:R-:W-:Y:S02]  /*00e0*/  ISETP.GE.AND P2, PT, R0, 0x100, PT ;  /* 0x000001000000780c */ /* 0x000fe40003f46270 */
[----:B------:R-:W-:-:S04]  /*00f0*/  LEA.HI R3, R3, R0, RZ, 0x4 ;  /* 0x0000000003037211 */ /* 0x000fc800078f20ff */
[----:B------:R-:W-:-:S04]  /*0100*/  SHF.R.S32.HI R3, RZ, 0x4, R3 ;  /* 0x00000004ff037819 */ /* 0x000fc80000011403 */
[----:B------:R-:W-:-:S04]  /*0110*/  LEA.HI R2, R3, R3, RZ, 0x2 ;  /* 0x0000000303027211 */ /* 0x000fc800078f10ff */
[----:B------:R-:W-:-:S04]  /*0120*/  LOP3.LUT R2, R2, 0xfffffffc, RZ, 0xc0, !PT ;  /* 0xfffffffc02027812 */ /* 0x000fc800078ec0ff */
[----:B------:R-:W-:Y:S02]  /*0130*/  IADD3 R19, R3, -R2, RZ ;  /* 0x8000000203137210 */ /* 0x000fe40007ffe0ff */
[----:B------:R-:W3:Y:S03]  /*0140*/  LDC.64 R2, c[0x0][0x210] ;  /* 0x00008400ff027b82 */ /* 0x000ee60000000a00 */
[----:B--2---:R-:W-:-:S05]  /*0150*/  IMAD.WIDE R12, R19, 0x4, R12 ;  /* 0x00000004130c7825 */ /* 0x004fca00078e020c */
[----:B------:R5:W2:Y:S01]  /*0160*/  @!P2 LDG.E.EL R4, desc[UR4][R12.64] ;  /* 0x000000040c04a981 */ /* 0x000aa2000c2e1900 */
[----:B------:R-:W-:Y:S01]  /*0170*/  CS2R R8, SRZ ;  /* 0x0000000000087805 */ /* 0x000fe2000001ff00 */
[----:B----4-:R-:W-:-:S05]  /*0180*/  IMAD.WIDE R10, R19, 0x4, R10 ;  /* 0x00000004130a7825 */ /* 0x010fca00078e020a */
[----:B------:R4:W2:Y:S01]  /*0190*/  @!P2 LDG.E.EL R5, desc[UR4][R10.64] ;  /* 0x000000040a05a981 */ /* 0x0008a2000c2e1900 */
[----:B-----5:R-:W-:-:S04]  /*01a0*/  IMAD.WIDE R12, R19, 0x4, R14 ;  /* 0x00000004130c7825 */ /* 0x020fc800078e020e */
[----:B---3--:R-:W-:Y:S01]  /*01b0*/  IMAD.WIDE R2, R0, 0x4, R2 ;  /* 0x0000000400027825 */ /* 0x008fe200078e0202 */
[----:B------:R-:W3:Y:S04]  /*01c0*/  @!P2 LDG.E.EL R9, desc[UR4][R12.64] ;  /* 0x000000040c09a981 */ /* 0x000ee8000c2e1900 */
[----:B------:R-:W5:Y:S01]  /*01d0*/  @!P2 LDG.E R8, desc[UR4][R2.64] ;  /* 0x000000040208a981 */ /* 0x000f62000c1e1900 */
[----:B0-----:R-:W-:-:S04]  /*01e0*/  IMAD.WIDE R14, R19, 0x4, R16 ;  /* 0x00000004130e7825 */ /* 0x001fc800078e0210 */
[----:B-1----:R-:W-:Y:S01]  /*01f0*/  IMAD.WIDE R16, R19, 0x4, R6 ;  /* 0x0000000413107825 */ /* 0x002fe200078e0206 */
[----:B------:R-:W-:Y:S01]  /*0200*/  CS2R R18, SRZ ;  /* 0x0000000000127805 */ /* 0x000fe2000001ff00 */
[----:B----4-:R-:W-:Y:S01]  /*0210*/  HFMA2.MMA R11, -RZ, RZ, 1.625, 0 ;  /* 0x3e800000ff0b7435 */ /* 0x010fe200000001ff */
[----:B------:R-:W0:Y:S04]  /*0220*/  LDC.64 R6, c[0x0][0x240] ;  /* 0x00009000ff067b82 */ /* 0x000e280000000a00 */
[----:B------:R-:W4:Y:S04]  /*0230*/  @!P2 LDG.E.EL R18, desc[UR4][R14.64] ;  /* 0x000000040e12a981 */ /* 0x000f28000c2e1900 */
[----:B------:R-:W4:Y:S01]  /*0240*/  @!P2 LDG.E.EL R19, desc[UR4][R16.64] ;  /* 0x000000041013a981 */ /* 0x000f22000c2e1900 */
[----:B0-----:R-:W-:-:S04]  /*0250*/  IMAD.WIDE R6, R0, 0x4, R6 ;  /* 0x0000000400067825 */ /* 0x001fc800078e0206 */
[----:B--2---:R-:W-:-:S04]  /*0260*/  FADD R4, R4, 9.9999997473787516356e-06 ;  /* 0x3727c5ac04047421 */ /* 0x004fc80000000000 */
[----:B------:R-:W0:Y:S02]  /*0270*/  MUFU.SQRT R20, R4 ;  /* 0x0000000400147308 */ /* 0x000e240000002000 */
[C---:B0-----:R-:W-:Y:S02]  /*0280*/  FSETP.GT.AND P0, PT, R20.reuse, 8.50705917302346158658e+37, PT ;  /* 0x7e8000001400780b */ /* 0x041fe40003f04000 */
[----:B------:R-:W-:-:S11]  /*0290*/  FSETP.GEU.AND P1, PT, R20, 1.175494350822287508e-38, PT ;  /* 0x008000001400780b */ /* 0x000fd60003f2e000 */
[----:B------:R-:W-:-:S04]  /*02a0*/  @P0 FMUL R20, R20, 0.25 ;  /* 0x3e80000014140820 */ /* 0x000fc80000400000 */
[----:B------:R-:W-:-:S06]  /*02b0*/  @!P1 FMUL R20, R20, 16777216 ;  /* 0x4b80000014149820 */ /* 0x000fcc0000400000 */
[----:B------:R-:W0:Y:S01]  /*02c0*/  MUFU.RCP R20, R20 ;  /* 0x0000001400147308 */ /* 0x000e220000001000 */
[----:B------:R-:W-:Y:S01]  /*02d0*/  FSEL R11, R11, 1, P0 ;  /* 0x3f8000000b0b7808 */ /* 0x000fe20000000000 */
[----:B-----5:R-:W-:-:S04]  /*02e0*/  FADD R5, R5, R8 ;  /* 0x0000000805057221 */ /* 0x020fc80000000000 */
[----:B------:R-:W-:Y:S01]  /*02f0*/  @!P1 FMUL R11, R11, 16777216 ;  /* 0x4b8000000b0b9820 */ /* 0x000fe20000400000 */
[----:B---3--:R-:W-:Y:S01]  /*0300*/  FADD R9, R5, -R9 ;  /* 0x8000000905097221 */ /* 0x008fe20000000000 */
[----:B------:R1:W-:Y:S02]  /*0310*/  @!P2 STG.E desc[UR4][R2.64], R5 ;  /* 0x000000050200a986 */ /* 0x0003e4000c101904 */
[----:B0-----:R-:W-:-:S04]  /*0320*/  FMUL R4, R20, R11 ;  /* 0x0000000b14047220 */ /* 0x001fc80000400000 */
[----:B------:R-:W-:-:S04]  /*0330*/  FMUL R4, R9, R4 ;  /* 0x0000000409047220 */ /* 0x000fc80000400000 */
[----:B----4-:R-:W-:Y:S01]  /*0340*/  FFMA R19, R4, R18, R19 ;  /* 0x0000001204137223 */ /* 0x010fe20000000013 */
[----:B-1----:R-:W-:Y:S06]  /*0350*/  @P2 EXIT ;  /* 0x000000000000294d */ /* 0x002fec0003800000 */
[----:B------:R-:W-:Y:S01]  /*0360*/  STG.E desc[UR4][R6.64], R19 ;  /* 0x0000001306007986 */ /* 0x000fe2000c101904 */
[----:B------:R-:W-:Y:S05]  /*0370*/  EXIT ;  /* 0x000000000000794d */ /* 0x000fea0003800000 */
.L_x_0:
[----:B------:R-:W-:-:S00]  /*0380*/  BRA `(.L_x_0) ;  /* 0xfffffffc00fc7947 */ /* 0x000fc0000383ffff */
[----:B------:R-:W-:-:S00]  /*0390*/  NOP ;  /* 0x0000000000007918 */ /* 0x000fc00000000000 */
        /* <DEDUP_REMOVED lines=14> */
.L_x_1:


//--------------------- .nv.global.init           --------------------------
	.section	.nv.global.init,"aw",@progbits
.nv.global.init:
	.type		_$_str,@object
	.size		_$_str,(_$_str_$_2 - _$_str)
_$_str:
        /*0000*/ 	.byte	0x5f, 0x5f, 0x43, 0x55, 0x44, 0x41, 0x5f, 0x46, 0x54, 0x5a, 0x00
	.type		_$_str_$_2,@object
	.size		_$_str_$_2,(.L_1 - _$_str_$_2)
_$_str_$_2:
        /*000b*/ 	.byte	0x5f, 0x5f, 0x43, 0x55, 0x44, 0x41, 0x5f, 0x50, 0x52, 0x45, 0x43, 0x5f, 0x53, 0x51, 0x52, 0x54
        /*001b*/ 	.byte	0x00
.L_1:


//--------------------- .nv.constant0.triton_poi_fused__native_batch_norm_legit_no_training_convolution_2 --------------------------
	.section	.nv.constant0.triton_poi_fused__native_batch_norm_legit_no_training_convolution_2,"a",@progbits
	.sectionflags	@""
	.align	4
.nv.constant0.triton_poi_fused__native_batch_norm_legit_no_training_convolution_2:
	.zero		588
